	.headerflags	@"EF_CUDA_TEXMODE_UNIFIED EF_CUDA_64BIT_ADDRESS EF_CUDA_ACCELERATORS EF_CUDA_SM90 EF_CUDA_VIRTUAL_SM(EF_CUDA_SM90)"
	.elftype	@"ET_EXEC"


//--------------------- .nv.info                  --------------------------
	.section	.nv.info,"",@"SHT_CUDA_INFO"
	.align	4


	//----- nvinfo : EIATTR_REGCOUNT
	.align		4
        /*0000*/ 	.byte	0x04, 0x2f
        /*0002*/ 	.short	(.L_2 - .L_1)
	.align		4
.L_1:
        /*0004*/ 	.word	index@(triton_poi_fused_gelu_0)
        /*0008*/ 	.word	0x0000000d


	//----- nvinfo : EIATTR_MIN_STACK_SIZE
	.align		4
.L_2:
        /*000c*/ 	.byte	0x04, 0x12
        /*000e*/ 	.short	(.L_4 - .L_3)
	.align		4
.L_3:
        /*0010*/ 	.word	index@(triton_poi_fused_gelu_0)
        /*0014*/ 	.word	0x00000000


	//----- nvinfo : EIATTR_FRAME_SIZE
	.align		4
.L_4:
        /*0018*/ 	.byte	0x04, 0x11
        /*001a*/ 	.short	(.L_6 - .L_5)
	.align		4
.L_5:
        /*001c*/ 	.word	index@(triton_poi_fused_gelu_0)
        /*0020*/ 	.word	0x00000000


	//----- nvinfo : EIATTR_MIN_STACK_SIZE
	.align		4
.L_6:
        /*0024*/ 	.byte	0x04, 0x12
        /*0026*/ 	.short	(.L_8 - .L_7)
	.align		4
.L_7:
        /*0028*/ 	.word	index@(triton_poi_fused_gelu_0)
        /*002c*/ 	.word	0x00000000
.L_8:


//--------------------- .nv.info.triton_poi_fused_gelu_0 --------------------------
	.section	.nv.info.triton_poi_fused_gelu_0,"",@"SHT_CUDA_INFO"
	.sectionflags	@""
	.align	4


	//----- nvinfo : EIATTR_CUDA_API_VERSION
	.align		4
        /*0000*/ 	.byte	0x04, 0x37
        /*0002*/ 	.short	(.L_10 - .L_9)
.L_9:
        /*0004*/ 	.word	0x0000007c


	//----- nvinfo : EIATTR_KPARAM_INFO
	.align		4
.L_10:
        /*0008*/ 	.byte	0x04, 0x17
        /*000a*/ 	.short	(.L_12 - .L_11)
.L_11:
        /*000c*/ 	.word	0x00000000
        /*0010*/ 	.short	0x0002
        /*0012*/ 	.short	0x0010
        /*0014*/ 	.byte	0x00, 0xf0, 0x11, 0x00


	//----- nvinfo : EIATTR_KPARAM_INFO
	.align		4
.L_12:
        /*0018*/ 	.byte	0x04, 0x17
        /*001a*/ 	.short	(.L_14 - .L_13)
.L_13:
        /*001c*/ 	.word	0x00000000
        /*0020*/ 	.short	0x0001
        /*0022*/ 	.short	0x0008
        /*0024*/ 	.byte	0x00, 0xf4, 0x21, 0x00


	//----- nvinfo : EIATTR_KPARAM_INFO
	.align		4
.L_14:
        /*0028*/ 	.byte	0x04, 0x17
        /*002a*/ 	.short	(.L_16 - .L_15)
.L_15:
        /*002c*/ 	.word	0x00000000
        /*0030*/ 	.short	0x0000
        /*0032*/ 	.short	0x0000
        /*0034*/ 	.byte	0x00, 0xf4, 0x21, 0x00


	//----- nvinfo : EIATTR_SPARSE_MMA_MASK
	.align		4
.L_16:
        /*0038*/ 	.byte	0x03, 0x50
        /*003a*/ 	.short	0x0000


	//----- nvinfo : EIATTR_MAXREG_COUNT
	.align		4
        /*003c*/ 	.byte	0x03, 0x1b
        /*003e*/ 	.short	0x00ff


	//----- nvinfo : EIATTR_EXIT_INSTR_OFFSETS
	.align		4
        /*0040*/ 	.byte	0x04, 0x1c
        /*0042*/ 	.short	(.L_18 - .L_17)


	//   ....[0]....
.L_17:
        /*0044*/ 	.word	0x000002f0


	//   ....[1]....
        /*0048*/ 	.word	0x00000310


	//----- nvinfo : EIATTR_REQNTID
	.align		4
.L_18:
        /*004c*/ 	.byte	0x04, 0x10
        /*004e*/ 	.short	(.L_20 - .L_19)
.L_19:
        /*0050*/ 	.word	0x00000080
        /*0054*/ 	.word	0x00000001
        /*0058*/ 	.word	0x00000001


	//----- nvinfo : EIATTR_CBANK_PARAM_SIZE
	.align		4
.L_20:
        /*005c*/ 	.byte	0x03, 0x19
        /*005e*/ 	.short	0x0014


	//----- nvinfo : EIATTR_PARAM_CBANK
	.align		4
        /*0060*/ 	.byte	0x04, 0x0a
        /*0062*/ 	.short	(.L_22 - .L_21)
	.align		4
.L_21:
        /*0064*/ 	.word	index@(.nv.constant0.triton_poi_fused_gelu_0)
        /*0068*/ 	.short	0x0210
        /*006a*/ 	.short	0x0014


	//----- nvinfo : EIATTR_SW_WAR
	.align		4
.L_22:
        /*006c*/ 	.byte	0x04, 0x36
        /*006e*/ 	.short	(.L_24 - .L_23)
.L_23:
        /*0070*/ 	.word	0x00000008
.L_24:


//--------------------- .nv.callgraph             --------------------------
	.section	.nv.callgraph,"",@"SHT_CUDA_CALLGRAPH"
	.align	4
	.sectionentsize	8
	.align		4
        /*0000*/ 	.word	0x00000000
	.align		4
        /*0004*/ 	.word	0xffffffff
	.align		4
        /*0008*/ 	.word	0x00000000
	.align		4
        /*000c*/ 	.word	0xfffffffe
	.align		4
        /*0010*/ 	.word	0x00000000
	.align		4
        /*0014*/ 	.word	0xfffffffd
	.align		4
        /*0018*/ 	.word	0x00000000
	.align		4
        /*001c*/ 	.word	0xfffffffc


//--------------------- .nv.constant4             --------------------------
	.section	.nv.constant4,"a",@progbits
	.align	8
	.align		8
.nv.constant4:
        /*0000*/ 	.dword	_$_str


//--------------------- .text.triton_poi_fused_gelu_0 --------------------------
	.section	.text.triton_poi_fused_gelu_0,"ax",@progbits
	.align	128
        .global         triton_poi_fused_gelu_0
        .type           triton_poi_fused_gelu_0,@function
        .size           triton_poi_fused_gelu_0,(.L_x_1 - triton_poi_fused_gelu_0)
        .other          triton_poi_fused_gelu_0,@"STO_CUDA_ENTRY STV_DEFAULT"
triton_poi_fused_gelu_0:
.text.triton_poi_fused_gelu_0:
[----:B------:R-:W0:Y:S02]  /*0000*/  LDC R1, c[0x0][0x28] ;  /* 0x00000a00ff017b82 */ /* 0x000e240000000800 */
[----:B------:R-:W1:Y:S01]  /*0010*/  S2R R0, SR_TID.X ;  /* 0x0000000000007919 */ /* 0x000e620000002100 */
[----:B------:R-:W2:Y:S01]  /*0020*/  LDC.64 R2, c[0x0][0x210] ;  /* 0x00008400ff027b82 */ /* 0x000ea20000000a00 */
[----:B------:R-:W-:Y:S01]  /*0030*/  HFMA2.MMA R4, -RZ, RZ, 0, 0 ;  /* 0x00000000ff047435 */ /* 0x000fe200000001ff */
[----:B------:R-:W-:Y:S01]  /*0040*/  ULDC.64 UR4, c[0x0][0x208] ;  /* 0x0000820000047ab9 */ /* 0x000fe20000000a00 */
[----:B------:R-:W3:Y:S01]  /*0050*/  S2R R5, SR_CTAID.X ;  /* 0x0000000000057919 */ /* 0x000ee20000002500 */
[----:B------:R-:W-:Y:S01]  /*0060*/  HFMA2.MMA R7, -RZ, RZ, 0.958984375, -6.1690807342529296875e-05 ;  /* 0x3bac840bff077435 */ /* 0x000fe200000001ff */
[----:B------:R-:W-:Y:S01]  /*0070*/  IMAD.MOV.U32 R6, RZ, RZ, -0x460a9f47 ;  /* 0xb9f560b9ff067424 */ /* 0x000fe200078e00ff */
[----:B------:R-:W-:Y:S01]  /*0080*/  HFMA2.MMA R8, -RZ, RZ, -1.26171875, -2.110004425048828125e-05 ;  /* 0xbd0c8162ff087435 */ /* 0x000fe200000001ff */
[----:B------:R-:W-:Y:S01]  /*0090*/  ULDC.64 UR6, c[0x0][0x218] ;  /* 0x0000860000067ab9 */ /* 0x000fe20000000a00 */
[----:B-1----:R-:W-:-:S04]  /*00a0*/  LOP3.LUT R0, R0, 0x7f, RZ, 0xc0, !PT ;  /* 0x0000007f00007812 */ /* 0x002fc800078ec0ff */
[----:B---3--:R-:W-:-:S04]  /*00b0*/  LEA R0, R5, R0, 0x7 ;  /* 0x0000000005007211 */ /* 0x008fc800078e38ff */
[C---:B------:R-:W-:Y:S01]  /*00c0*/  ISETP.GE.AND P0, PT, R0.reuse, 0x400, PT ;  /* 0x000004000000780c */ /* 0x040fe20003f06270 */
[----:B--2---:R-:W-:-:S12]  /*00d0*/  IMAD.WIDE R2, R0, 0x4, R2 ;  /* 0x0000000400027825 */ /* 0x004fd800078e0202 */
[----:B------:R1:W2:Y:S01]  /*00e0*/  @!P0 LDG.E R4, desc[UR4][R2.64] ;  /* 0x0000000402048981 */ /* 0x0002a2000c1e1900 */
[----:B------:R-:W-:Y:S01]  /*00f0*/  MOV R5, 0x3789ca3c ;  /* 0x3789ca3c00057802 */ /* 0x000fe20000000f00 */
[----:B-1----:R-:W-:Y:S01]  /*0100*/  HFMA2.MMA R3, -RZ, RZ, 1.853515625, -0.00091457366943359375 ;  /* 0x3f6a937eff037435 */ /* 0x002fe200000001ff */
[----:B------:R-:W-:Y:S02]  /*0110*/  IMAD.MOV.U32 R2, RZ, RZ, 0x3e1cf906 ;  /* 0x3e1cf906ff027424 */ /* 0x000fe400078e00ff */
[C---:B--2---:R-:W-:Y:S01]  /*0120*/  FMUL R10, R4.reuse, 0.70710676908493041992 ;  /* 0x3f3504f3040a7820 */ /* 0x044fe20000400000 */
[----:B------:R-:W-:-:S03]  /*0130*/  FMUL R4, R4, 0.5 ;  /* 0x3f00000004047820 */ /* 0x000fc60000400000 */
[----:B------:R-:W-:-:S05]  /*0140*/  FADD.FTZ R9, |R10|, -RZ ;  /* 0x800000ff0a097221 */ /* 0x000fca0000010200 */
[----:B------:R-:W-:-:S13]  /*0150*/  FSETP.GE.AND P1, PT, R9, 1.0029599666595458984, PT ;  /* 0x3f8060fe0900780b */ /* 0x000fda0003f26000 */
[----:B------:R-:W-:Y:S01]  /*0160*/  @!P1 MOV R5, 0x38b1e96a ;  /* 0x38b1e96a00059802 */ /* 0x000fe20000000f00 */
[----:B------:R-:W-:Y:S02]  /*0170*/  @!P1 IMAD.MOV.U32 R6, RZ, RZ, -0x45a8b2e0 ;  /* 0xba574d20ff069424 */ /* 0x000fe400078e00ff */
[----:B------:R-:W-:Y:S01]  /*0180*/  @!P1 FMUL R9, R10, R10 ;  /* 0x0000000a0a099220 */ /* 0x000fe20000400000 */
[----:B------:R-:W-:Y:S01]  /*0190*/  @!P1 MOV R7, 0x3baad5ea ;  /* 0x3baad5ea00079802 */ /* 0x000fe20000000f00 */
[----:B------:R-:W-:Y:S01]  /*01a0*/  @!P1 IMAD.MOV.U32 R2, RZ, RZ, 0x3de718af ;  /* 0x3de718afff029424 */ /* 0x000fe200078e00ff */
[----:B------:R-:W-:Y:S01]  /*01b0*/  @!P1 MOV R8, 0xbcdc1be7 ;  /* 0xbcdc1be700089802 */ /* 0x000fe20000000f00 */
[----:B------:R-:W-:Y:S01]  /*01c0*/  FFMA.FTZ R6, R9, R5, R6 ;  /* 0x0000000509067223 */ /* 0x000fe20000010006 */
[----:B------:R-:W-:Y:S02]  /*01d0*/  @!P1 MOV R3, 0xbec093ac ;  /* 0xbec093ac00039802 */ /* 0x000fe40000000f00 */
[----:B------:R-:W-:Y:S01]  /*01e0*/  MOV R5, 0x3f20d842 ;  /* 0x3f20d84200057802 */ /* 0x000fe20000000f00 */
[----:B------:R-:W-:Y:S01]  /*01f0*/  FFMA.FTZ R7, R6, R9, R7 ;  /* 0x0000000906077223 */ /* 0x000fe20000010007 */
[----:B------:R-:W-:-:S03]  /*0200*/  @!P1 MOV R5, 0x3e0375d3 ;  /* 0x3e0375d300059802 */ /* 0x000fc60000000f00 */
[----:B------:R-:W-:-:S04]  /*0210*/  FFMA.FTZ R7, R7, R9, R8 ;  /* 0x0000000907077223 */ /* 0x000fc80000010008 */
[----:B------:R-:W-:-:S04]  /*0220*/  FFMA.FTZ R2, R7, R9, R2 ;  /* 0x0000000907027223 */ /* 0x000fc80000010002 */
[----:B------:R-:W-:Y:S01]  /*0230*/  FFMA.FTZ R2, R2, R9, R3 ;  /* 0x0000000902027223 */ /* 0x000fe20000010003 */
[----:B------:R-:W-:-:S03]  /*0240*/  FSEL R3, -R9, R10, P1 ;  /* 0x0000000a09037208 */ /* 0x000fc60000800100 */
[----:B------:R-:W-:-:S04]  /*0250*/  FFMA.FTZ R2, R2, R9, R5 ;  /* 0x0000000902027223 */ /* 0x000fc80000010005 */
[----:B------:R-:W-:Y:S01]  /*0260*/  FFMA.FTZ R5, R2, R3, R3 ;  /* 0x0000000302057223 */ /* 0x000fe20000010003 */
[----:B------:R-:W-:-:S03]  /*0270*/  SHF.R.S32.HI R3, RZ, 0x1f, R0 ;  /* 0x0000001fff037819 */ /* 0x000fc60000011400 */
[----:B------:R-:W1:Y:S02]  /*0280*/  @P1 MUFU.EX2 R2, R5 ;  /* 0x0000000500021308 */ /* 0x000e640000000800 */
[----:B-1----:R-:W-:-:S05]  /*0290*/  @P1 FADD R2, -R2, 1 ;  /* 0x3f80000002021421 */ /* 0x002fca0000000100 */
[----:B------:R-:W-:Y:S02]  /*02a0*/  @P1 LOP3.LUT R5, R2, 0x80000000, R10, 0xf8, !PT ;  /* 0x8000000002051812 */ /* 0x000fe400078ef80a */
[----:B------:R-:W-:-:S03]  /*02b0*/  LEA R2, P1, R0, UR6, 0x2 ;  /* 0x0000000600027c11 */ /* 0x000fc6000f8210ff */
[----:B------:R-:W-:Y:S01]  /*02c0*/  FADD R7, R5, 1 ;  /* 0x3f80000005077421 */ /* 0x000fe20000000000 */
[----:B------:R-:W-:-:S03]  /*02d0*/  LEA.HI.X R3, R0, UR7, R3, 0x2, P1 ;  /* 0x0000000700037c11 */ /* 0x000fc600088f1403 */
[----:B------:R-:W-:Y:S01]  /*02e0*/  FMUL R7, R4, R7 ;  /* 0x0000000704077220 */ /* 0x000fe20000400000 */
[----:B------:R-:W-:Y:S06]  /*02f0*/  @P0 EXIT ;  /* 0x000000000000094d */ /* 0x000fec0003800000 */
[----:B------:R-:W-:Y:S01]  /*0300*/  STG.E desc[UR4][R2.64], R7 ;  /* 0x0000000702007986 */ /* 0x000fe2000c101904 */
[----:B------:R-:W-:Y:S05]  /*0310*/  EXIT ;  /* 0x000000000000794d */ /* 0x000fea0003800000 */
.L_x_0:
[----:B------:R-:W-:-:S00]  /*0320*/  BRA `(.L_x_0) ;  /* 0xfffffffc00fc7947 */ /* 0x000fc0000383ffff */
[----:B------:R-:W-:-:S00]  /*0330*/  NOP ;  /* 0x0000000000007918 */ /* 0x000fc00000000000 */
        /* <DEDUP_REMOVED lines=12> */
.L_x_1:


//--------------------- .nv.global.init           --------------------------
	.section	.nv.global.init,"aw",@progbits
.nv.global.init:
	.type		_$_str,@object
	.size		_$_str,(.L_0 - _$_str)
_$_str:
        /*0000*/ 	.byte	0x5f, 0x5f, 0x43, 0x55, 0x44, 0x41, 0x5f, 0x46, 0x54, 0x5a, 0x00
.L_0:


//--------------------- .nv.constant0.triton_poi_fused_gelu_0 --------------------------
	.section	.nv.constant0.triton_poi_fused_gelu_0,"a",@progbits
	.sectionflags	@""
	.align	4
.nv.constant0.triton_poi_fused_gelu_0:
	.zero		548
